//
// Generated by NVIDIA NVVM Compiler
//
// Compiler Build ID: CL-36424714
// Cuda compilation tools, release 13.0, V13.0.88
// Based on NVVM 20.0.0
//

.version 9.0
.target sm_100
.address_size 64

	// .globl	_Z16print_parametersv
.extern .func  (.param .b32 func_retval0) vprintf
(
	.param .b64 vprintf_param_0,
	.param .b64 vprintf_param_1
)
;
.global .align 1 .b8 $str[111] = {98, 108, 111, 99, 107, 73, 100, 120, 95, 120, 58, 32, 37, 100, 44, 32, 98, 108, 111, 99, 107, 73, 100, 120, 95, 121, 58, 32, 37, 100, 44, 32, 98, 108, 111, 99, 107, 73, 100, 120, 95, 122, 58, 32, 37, 100, 44, 32, 98, 108, 111, 99, 107, 68, 105, 109, 95, 120, 58, 32, 37, 100, 44, 32, 98, 108, 111, 99, 107, 68, 105, 109, 95, 121, 58, 32, 37, 100, 44, 32, 71, 114, 105, 100, 68, 105, 109, 95, 120, 58, 32, 37, 100, 44, 32, 71, 114, 105, 100, 68, 105, 109, 95, 121, 58, 32, 37, 100, 32, 10};

.visible .entry _Z16print_parametersv()
{
	.local .align 8 .b8 	__local_depot0[32];
	.reg .b64 	%SP;
	.reg .b64 	%SPL;
	.reg .b32 	%r<10>;
	.reg .b64 	%rd<5>;

	mov.u64 	%SPL, __local_depot0;
	cvta.local.u64 	%SP, %SPL;
	add.u64 	%rd1, %SP, 0;
	add.u64 	%rd2, %SPL, 0;
	mov.u32 	%r1, %ctaid.x;
	mov.u32 	%r2, %ctaid.y;
	mov.u32 	%r3, %ctaid.z;
	mov.u32 	%r4, %ntid.x;
	mov.u32 	%r5, %ntid.y;
	mov.u32 	%r6, %nctaid.x;
	mov.u32 	%r7, %nctaid.y;
	st.local.v2.u32 	[%rd2], {%r1, %r2};
	st.local.v2.u32 	[%rd2+8], {%r3, %r4};
	st.local.v2.u32 	[%rd2+16], {%r5, %r6};
	st.local.u32 	[%rd2+24], %r7;
	mov.u64 	%rd3, $str;
	cvta.global.u64 	%rd4, %rd3;
	{ // callseq 0, 0
	.param .b64 param0;
	st.param.b64 	[param0], %rd4;
	.param .b64 param1;
	st.param.b64 	[param1], %rd1;
	.param .b32 retval0;
	call.uni (retval0), 
	vprintf, 
	(
	param0, 
	param1
	);
	ld.param.b32 	%r8, [retval0];
	} // callseq 0
	ret;

}


// ===== COMPILED SASS (sm_100) =====

	.target	sm_100

	.elftype	@"ET_EXEC"


//--------------------- .note.nv.tkinfo           --------------------------
	.section	.note.nv.tkinfo,"",@"SHT_NOTE"
	.sectionflags	@"SHF_NOTE_NV_TKINFO"
	.tkinfo
        /*0018*/ 	.word	0x00000002
        /*0030*/ 	.string	""
        /*0030*/ 	.string	"ptxas"
        /*0030*/ 	.string	"Cuda compilation tools, release 13.0, V13.0.88"
        /*0030*/ 	.string	"Build cuda_13.0.r13.0/compiler.36424714_0"
        /*0030*/ 	.string	"-arch sm_100 -m 64 "



//--------------------- .note.nv.cuinfo           --------------------------
	.section	.note.nv.cuinfo,"",@"SHT_NOTE"
	.sectionflags	@"SHF_NOTE_NV_CUINFO"
        /*0018*/ 	.short	0x0002
        /*001a*/ 	.short	0x0064
        /*001c*/ 	.short	0x0082
	.zero		2


//--------------------- .nv.info                  --------------------------
	.section	.nv.info,"",@"SHT_CUDA_INFO"
	.align	4


	//----- nvinfo : EIATTR_REGCOUNT
	.align		4
        /*0000*/ 	.byte	0x04, 0x2f
        /*0002*/ 	.short	(.L_2 - .L_1)
	.align		4
.L_1:
        /*0004*/ 	.word	index@(_Z16print_parametersv)
        /*0008*/ 	.word	0x00000018


	//----- nvinfo : EIATTR_FRAME_SIZE
	.align		4
.L_2:
        /*000c*/ 	.byte	0x04, 0x11
        /*000e*/ 	.short	(.L_4 - .L_3)
	.align		4
.L_3:
        /*0010*/ 	.word	index@(_Z16print_parametersv)
        /*0014*/ 	.word	0x00000020


	//----- nvinfo : EIATTR_MIN_STACK_SIZE
	.align		4
.L_4:
        /*0018*/ 	.byte	0x04, 0x12
        /*001a*/ 	.short	(.L_6 - .L_5)
	.align		4
.L_5:
        /*001c*/ 	.word	index@(_Z16print_parametersv)
        /*0020*/ 	.word	0x00000020
.L_6:


//--------------------- .nv.compat                --------------------------
	.section	.nv.compat,"",@"SHT_CUDA_COMPAT_INFO"
	.align	4
        /*0000*/ 	.byte	0x02, 0x09, 0x00, 0x00, 0x02, 0x02, 0x01, 0x00, 0x02, 0x05, 0x05, 0x00, 0x03, 0x07, 0x01, 0x01
        /*0010*/ 	.byte	0x02, 0x03, 0x00, 0x00, 0x02, 0x06, 0x01, 0x00, 0x04, 0x0b, 0x08, 0x00, 0x09, 0x00, 0x00, 0x00
        /*0020*/ 	.byte	0x00, 0x00, 0x00, 0x00


//--------------------- .nv.info._Z16print_parametersv --------------------------
	.section	.nv.info._Z16print_parametersv,"",@"SHT_CUDA_INFO"
	.sectionflags	@""
	.align	4


	//----- nvinfo : EIATTR_CUDA_API_VERSION
	.align		4
        /*0000*/ 	.byte	0x04, 0x37
        /*0002*/ 	.short	(.L_8 - .L_7)
.L_7:
        /*0004*/ 	.word	0x00000082


	//----- nvinfo : EIATTR_SPARSE_MMA_MASK
	.align		4
.L_8:
        /*0008*/ 	.byte	0x03, 0x50
        /*000a*/ 	.short	0x0000


	//----- nvinfo : EIATTR_MAXREG_COUNT
	.align		4
        /*000c*/ 	.byte	0x03, 0x1b
        /*000e*/ 	.short	0x00ff


	//----- nvinfo : EIATTR_EXTERNS
	.align		4
        /*0010*/ 	.byte	0x04, 0x0f
        /*0012*/ 	.short	(.L_10 - .L_9)


	//   ....[0]....
	.align		4
.L_9:
        /*0014*/ 	.word	index@(vprintf)


	//----- nvinfo : EIATTR_MERCURY_ISA_VERSION
	.align		4
.L_10:
        /*0018*/ 	.byte	0x03, 0x5f
        /*001a*/ 	.short	0x0101


	//----- nvinfo : EIATTR_VRC_CTA_INIT_COUNT
	.align		4
        /*001c*/ 	.byte	0x02, 0x4a
	.zero		1
	.zero		1


	//----- nvinfo : EIATTR_SYSCALL_OFFSETS
	.align		4
        /*0020*/ 	.byte	0x04, 0x46
        /*0022*/ 	.short	(.L_12 - .L_11)


	//   ....[0]....
.L_11:
        /*0024*/ 	.word	0x00000170


	//----- nvinfo : EIATTR_EXIT_INSTR_OFFSETS
	.align		4
.L_12:
        /*0028*/ 	.byte	0x04, 0x1c
        /*002a*/ 	.short	(.L_14 - .L_13)


	//   ....[0]....
.L_13:
        /*002c*/ 	.word	0x00000180


	//----- nvinfo : EIATTR_SW_WAR
	.align		4
.L_14:
        /*0030*/ 	.byte	0x04, 0x36
        /*0032*/ 	.short	(.L_16 - .L_15)
.L_15:
        /*0034*/ 	.word	0x00000008
.L_16:


//--------------------- .nv.callgraph             --------------------------
	.section	.nv.callgraph,"",@"SHT_CUDA_CALLGRAPH"
	.align	4
	.sectionentsize	8
	.align		4
        /*0000*/ 	.word	0x00000000
	.align		4
        /*0004*/ 	.word	0xffffffff
	.align		4
        /*0008*/ 	.word	index@(_Z16print_parametersv)
	.align		4
        /*000c*/ 	.word	index@(vprintf)
	.align		4
        /*0010*/ 	.word	0x00000000
	.align		4
        /*0014*/ 	.word	0xfffffffe
	.align		4
        /*0018*/ 	.word	0x00000000
	.align		4
        /*001c*/ 	.word	0xfffffffd
	.align		4
        /*0020*/ 	.word	0x00000000
	.align		4
        /*0024*/ 	.word	0xfffffffc


//--------------------- .nv.constant4             --------------------------
	.section	.nv.constant4,"a",@progbits
	.align	8
	.align		8
.nv.constant4:
        /*0000*/ 	.dword	vprintf
	.align		8
        /*0008*/ 	.dword	$str


//--------------------- .text._Z16print_parametersv --------------------------
	.section	.text._Z16print_parametersv,"ax",@progbits
	.align	128
        .global         _Z16print_parametersv
        .type           _Z16print_parametersv,@function
        .size           _Z16print_parametersv,(.L_x_2 - _Z16print_parametersv)
        .other          _Z16print_parametersv,@"STO_CUDA_ENTRY STV_DEFAULT"
_Z16print_parametersv:
.text._Z16print_parametersv:
[----:B------:R-:W0:Y:S01]  /*0000*/  LDC R1, c[0x0][0x37c] ;  /* 0x0000df00ff017b82 */ /* 0x000e220000000800 */
[----:B------:R-:W1:Y:S01]  /*0010*/  S2R R8, SR_CTAID.X ;  /* 0x0000000000087919 */ /* 0x000e620000002500 */
[----:B------:R-:W2:Y:S06]  /*0020*/  LDCU UR5, c[0x0][0x2fc] ;  /* 0x00005f80ff0577ac */ /* 0x000eac0008000800 */
[----:B------:R-:W3:Y:S01]  /*0030*/  LDC R11, c[0x0][0x360] ;  /* 0x0000d800ff0b7b82 */ /* 0x000ee20000000800 */
[----:B0-----:R-:W-:Y:S01]  /*0040*/  VIADD R1, R1, 0xffffffe0 ;  /* 0xffffffe001017836 */ /* 0x001fe20000000000 */
[----:B------:R-:W1:Y:S01]  /*0050*/  S2R R9, SR_CTAID.Y ;  /* 0x0000000000097919 */ /* 0x000e620000002600 */
[----:B------:R-:W-:Y:S01]  /*0060*/  MOV R0, 0x0 ;  /* 0x0000000000007802 */ /* 0x000fe20000000f00 */
[----:B------:R-:W0:Y:S01]  /*0070*/  LDCU UR4, c[0x0][0x2f8] ;  /* 0x00005f00ff0477ac */ /* 0x000e220008000800 */
[----:B------:R-:W3:Y:S03]  /*0080*/  S2R R10, SR_CTAID.Z ;  /* 0x00000000000a7919 */ /* 0x000ee60000002700 */
[----:B------:R-:W4:Y:S01]  /*0090*/  LDC R12, c[0x0][0x364] ;  /* 0x0000d900ff0c7b82 */ /* 0x000f220000000800 */
[----:B------:R-:W5:Y:S07]  /*00a0*/  LDCU.64 UR6, c[0x4][0x8] ;  /* 0x01000100ff0677ac */ /* 0x000f6e0008000a00 */
[----:B------:R-:W4:Y:S01]  /*00b0*/  LDC R13, c[0x0][0x370] ;  /* 0x0000dc00ff0d7b82 */ /* 0x000f220000000800 */
[----:B0-----:R-:W-:-:S07]  /*00c0*/  IADD3 R6, P0, PT, R1, UR4, RZ ;  /* 0x0000000401067c10 */ /* 0x001fce000ff1e0ff */
[----:B------:R-:W0:Y:S01]  /*00d0*/  LDC R14, c[0x0][0x374] ;  /* 0x0000dd00ff0e7b82 */ /* 0x000e220000000800 */
[----:B-----5:R-:W-:Y:S01]  /*00e0*/  IMAD.U32 R4, RZ, RZ, UR6 ;  /* 0x00000006ff047e24 */ /* 0x020fe2000f8e00ff */
[----:B------:R-:W-:Y:S01]  /*00f0*/  MOV R5, UR7 ;  /* 0x0000000700057c02 */ /* 0x000fe20008000f00 */
[----:B--2---:R-:W-:-:S05]  /*0100*/  IMAD.X R7, RZ, RZ, UR5, P0 ;  /* 0x00000005ff077e24 */ /* 0x004fca00080e06ff */
[----:B------:R2:W5:Y:S01]  /*0110*/  LDC.64 R2, c[0x4][R0] ;  /* 0x0100000000027b82 */ /* 0x0005620000000a00 */
[----:B-1----:R2:W-:Y:S04]  /*0120*/  STL.64 [R1], R8 ;  /* 0x0000000801007387 */ /* 0x0025e80000100a00 */
[----:B---3--:R2:W-:Y:S04]  /*0130*/  STL.64 [R1+0x8], R10 ;  /* 0x0000080a01007387 */ /* 0x0085e80000100a00 */
[----:B----4-:R2:W-:Y:S04]  /*0140*/  STL.64 [R1+0x10], R12 ;  /* 0x0000100c01007387 */ /* 0x0105e80000100a00 */
[----:B0-----:R2:W-:Y:S02]  /*0150*/  STL [R1+0x18], R14 ;  /* 0x0000180e01007387 */ /* 0x0015e40000100800 */
[----:B------:R-:W-:-:S07]  /*0160*/  LEPC R20, `(.L_x_0) ;  /* 0x000000001014794e */ /* 0x000fce0000000000 */
[----:B--2--5:R-:W-:Y:S05]  /*0170*/  CALL.ABS.NOINC R2 ;  /* 0x0000000002007343 */ /* 0x024fea0003c00000 */
.L_x_0:
[----:B------:R-:W-:Y:S05]  /*0180*/  EXIT ;  /* 0x000000000000794d */ /* 0x000fea0003800000 */
.L_x_1:
[----:B------:R-:W-:-:S00]  /*0190*/  BRA `(.L_x_1) ;  /* 0xfffffffc00fc7947 */ /* 0x000fc0000383ffff */
[----:B------:R-:W-:-:S00]  /*01a0*/  NOP ;  /* 0x0000000000007918 */ /* 0x000fc00000000000 */
        /* <DEDUP_REMOVED lines=13> */
.L_x_2:


//--------------------- .nv.global.init           --------------------------
	.section	.nv.global.init,"aw",@progbits
.nv.global.init:
	.type		$str,@object
	.size		$str,(.L_0 - $str)
$str:
        /*0000*/ 	.byte	0x62, 0x6c, 0x6f, 0x63, 0x6b, 0x49, 0x64, 0x78, 0x5f, 0x78, 0x3a, 0x20, 0x25, 0x64, 0x2c, 0x20
        /*0010*/ 	.byte	0x62, 0x6c, 0x6f, 0x63, 0x6b, 0x49, 0x64, 0x78, 0x5f, 0x79, 0x3a, 0x20, 0x25, 0x64, 0x2c, 0x20
        /*0020*/ 	.byte	0x62, 0x6c, 0x6f, 0x63, 0x6b, 0x49, 0x64, 0x78, 0x5f, 0x7a, 0x3a, 0x20, 0x25, 0x64, 0x2c, 0x20
        /*0030*/ 	.byte	0x62, 0x6c, 0x6f, 0x63, 0x6b, 0x44, 0x69, 0x6d, 0x5f, 0x78, 0x3a, 0x20, 0x25, 0x64, 0x2c, 0x20
        /*0040*/ 	.byte	0x62, 0x6c, 0x6f, 0x63, 0x6b, 0x44, 0x69, 0x6d, 0x5f, 0x79, 0x3a, 0x20, 0x25, 0x64, 0x2c, 0x20
        /*0050*/ 	.byte	0x47, 0x72, 0x69, 0x64, 0x44, 0x69, 0x6d, 0x5f, 0x78, 0x3a, 0x20, 0x25, 0x64, 0x2c, 0x20, 0x47
        /*0060*/ 	.byte	0x72, 0x69, 0x64, 0x44, 0x69, 0x6d, 0x5f, 0x79, 0x3a, 0x20, 0x25, 0x64, 0x20, 0x0a, 0x00
.L_0:


//--------------------- .nv.shared.reserved.0     --------------------------
	.section	.nv.shared.reserved.0,"aw",@nobits
	.weak		__nv_reservedSMEM_offset_0_alias
	.size		__nv_reservedSMEM_offset_0_alias, 0, 64
	.other		__nv_reservedSMEM_offset_0_alias,@"STO_CUDA_RESERVED_SHARED STV_DEFAULT"
__nv_reservedSMEM_offset_0_alias:
	.zero		0
	.zero		64


//--------------------- .nv.constant0._Z16print_parametersv --------------------------
	.section	.nv.constant0._Z16print_parametersv,"a",@progbits
	.sectionflags	@""
	.align	4
.nv.constant0._Z16print_parametersv:
	.zero		896


//--------------------- SYMBOLS --------------------------

	.type		.nv.reservedSmem.offset0,@object
	.size		.nv.reservedSmem.offset0,0x4
	.type		vprintf,@function
